//
// Generated by NVIDIA NVVM Compiler
//
// Compiler Build ID: CL-36424714
// Cuda compilation tools, release 13.0, V13.0.88
// Based on NVVM 20.0.0
//

.version 9.0
.target sm_100
.address_size 64

	// .globl	_Z22parallel_jacobi_kernelPdS_P4Pairi

.visible .entry _Z22parallel_jacobi_kernelPdS_P4Pairi(
	.param .u64 .ptr .align 1 _Z22parallel_jacobi_kernelPdS_P4Pairi_param_0,
	.param .u64 .ptr .align 1 _Z22parallel_jacobi_kernelPdS_P4Pairi_param_1,
	.param .u64 .ptr .align 1 _Z22parallel_jacobi_kernelPdS_P4Pairi_param_2,
	.param .u32 _Z22parallel_jacobi_kernelPdS_P4Pairi_param_3
)
{


	bar.sync 	0;
	bar.sync 	0;
	bar.sync 	0;
	bar.sync 	0;
	bar.sync 	0;
	ret;

}


// ===== COMPILED SASS (sm_100) =====

	.target	sm_100

	.elftype	@"ET_EXEC"


//--------------------- .note.nv.tkinfo           --------------------------
	.section	.note.nv.tkinfo,"",@"SHT_NOTE"
	.sectionflags	@"SHF_NOTE_NV_TKINFO"
	.tkinfo
        /*0018*/ 	.word	0x00000002
        /*0030*/ 	.string	""
        /*0030*/ 	.string	"ptxas"
        /*0030*/ 	.string	"Cuda compilation tools, release 13.0, V13.0.88"
        /*0030*/ 	.string	"Build cuda_13.0.r13.0/compiler.36424714_0"
        /*0030*/ 	.string	"-arch sm_100 -m 64 "



//--------------------- .note.nv.cuinfo           --------------------------
	.section	.note.nv.cuinfo,"",@"SHT_NOTE"
	.sectionflags	@"SHF_NOTE_NV_CUINFO"
        /*0018*/ 	.short	0x0002
        /*001a*/ 	.short	0x0064
        /*001c*/ 	.short	0x0082
	.zero		2


//--------------------- .nv.info                  --------------------------
	.section	.nv.info,"",@"SHT_CUDA_INFO"
	.align	4


	//----- nvinfo : EIATTR_REGCOUNT
	.align		4
        /*0000*/ 	.byte	0x04, 0x2f
        /*0002*/ 	.short	(.L_1 - .L_0)
	.align		4
.L_0:
        /*0004*/ 	.word	index@(_Z22parallel_jacobi_kernelPdS_P4Pairi)
        /*0008*/ 	.word	0x00000004


	//----- nvinfo : EIATTR_FRAME_SIZE
	.align		4
.L_1:
        /*000c*/ 	.byte	0x04, 0x11
        /*000e*/ 	.short	(.L_3 - .L_2)
	.align		4
.L_2:
        /*0010*/ 	.word	index@(_Z22parallel_jacobi_kernelPdS_P4Pairi)
        /*0014*/ 	.word	0x00000000


	//----- nvinfo : EIATTR_MIN_STACK_SIZE
	.align		4
.L_3:
        /*0018*/ 	.byte	0x04, 0x12
        /*001a*/ 	.short	(.L_5 - .L_4)
	.align		4
.L_4:
        /*001c*/ 	.word	index@(_Z22parallel_jacobi_kernelPdS_P4Pairi)
        /*0020*/ 	.word	0x00000000
.L_5:


//--------------------- .nv.compat                --------------------------
	.section	.nv.compat,"",@"SHT_CUDA_COMPAT_INFO"
	.align	4
        /*0000*/ 	.byte	0x02, 0x09, 0x00, 0x00, 0x02, 0x02, 0x01, 0x00, 0x02, 0x05, 0x05, 0x00, 0x03, 0x07, 0x01, 0x01
        /*0010*/ 	.byte	0x02, 0x03, 0x00, 0x00, 0x02, 0x06, 0x01, 0x00, 0x04, 0x0b, 0x08, 0x00, 0x09, 0x00, 0x00, 0x00
        /*0020*/ 	.byte	0x00, 0x00, 0x00, 0x00


//--------------------- .nv.info._Z22parallel_jacobi_kernelPdS_P4Pairi --------------------------
	.section	.nv.info._Z22parallel_jacobi_kernelPdS_P4Pairi,"",@"SHT_CUDA_INFO"
	.sectionflags	@""
	.align	4


	//----- nvinfo : EIATTR_CUDA_API_VERSION
	.align		4
        /*0000*/ 	.byte	0x04, 0x37
        /*0002*/ 	.short	(.L_7 - .L_6)
.L_6:
        /*0004*/ 	.word	0x00000082


	//----- nvinfo : EIATTR_KPARAM_INFO
	.align		4
.L_7:
        /*0008*/ 	.byte	0x04, 0x17
        /*000a*/ 	.short	(.L_9 - .L_8)
.L_8:
        /*000c*/ 	.word	0x00000000
        /*0010*/ 	.short	0x0003
        /*0012*/ 	.short	0x0018
        /*0014*/ 	.byte	0x00, 0xf0, 0x11, 0x00


	//----- nvinfo : EIATTR_KPARAM_INFO
	.align		4
.L_9:
        /*0018*/ 	.byte	0x04, 0x17
        /*001a*/ 	.short	(.L_11 - .L_10)
.L_10:
        /*001c*/ 	.word	0x00000000
        /*0020*/ 	.short	0x0002
        /*0022*/ 	.short	0x0010
        /*0024*/ 	.byte	0x00, 0xf5, 0x21, 0x00


	//----- nvinfo : EIATTR_KPARAM_INFO
	.align		4
.L_11:
        /*0028*/ 	.byte	0x04, 0x17
        /*002a*/ 	.short	(.L_13 - .L_12)
.L_12:
        /*002c*/ 	.word	0x00000000
        /*0030*/ 	.short	0x0001
        /*0032*/ 	.short	0x0008
        /*0034*/ 	.byte	0x00, 0xf5, 0x21, 0x00


	//----- nvinfo : EIATTR_KPARAM_INFO
	.align		4
.L_13:
        /*0038*/ 	.byte	0x04, 0x17
        /*003a*/ 	.short	(.L_15 - .L_14)
.L_14:
        /*003c*/ 	.word	0x00000000
        /*0040*/ 	.short	0x0000
        /*0042*/ 	.short	0x0000
        /*0044*/ 	.byte	0x00, 0xf5, 0x21, 0x00


	//----- nvinfo : EIATTR_SPARSE_MMA_MASK
	.align		4
.L_15:
        /*0048*/ 	.byte	0x03, 0x50
        /*004a*/ 	.short	0x0000


	//----- nvinfo : EIATTR_MAXREG_COUNT
	.align		4
        /*004c*/ 	.byte	0x03, 0x1b
        /*004e*/ 	.short	0x00ff


	//----- nvinfo : EIATTR_NUM_BARRIERS
	.align		4
        /*0050*/ 	.byte	0x02, 0x4c
        /*0052*/ 	.byte	0x01
	.zero		1


	//----- nvinfo : EIATTR_MERCURY_ISA_VERSION
	.align		4
        /*0054*/ 	.byte	0x03, 0x5f
        /*0056*/ 	.short	0x0101


	//----- nvinfo : EIATTR_VRC_CTA_INIT_COUNT
	.align		4
        /*0058*/ 	.byte	0x02, 0x4a
	.zero		1
	.zero		1


	//----- nvinfo : EIATTR_EXIT_INSTR_OFFSETS
	.align		4
        /*005c*/ 	.byte	0x04, 0x1c
        /*005e*/ 	.short	(.L_17 - .L_16)


	//   ....[0]....
.L_16:
        /*0060*/ 	.word	0x00000060


	//----- nvinfo : EIATTR_CBANK_PARAM_SIZE
	.align		4
.L_17:
        /*0064*/ 	.byte	0x03, 0x19
        /*0066*/ 	.short	0x001c


	//----- nvinfo : EIATTR_PARAM_CBANK
	.align		4
        /*0068*/ 	.byte	0x04, 0x0a
        /*006a*/ 	.short	(.L_19 - .L_18)
	.align		4
.L_18:
        /*006c*/ 	.word	index@(.nv.constant0._Z22parallel_jacobi_kernelPdS_P4Pairi)
        /*0070*/ 	.short	0x0380
        /*0072*/ 	.short	0x001c


	//----- nvinfo : EIATTR_SW_WAR
	.align		4
.L_19:
        /*0074*/ 	.byte	0x04, 0x36
        /*0076*/ 	.short	(.L_21 - .L_20)
.L_20:
        /*0078*/ 	.word	0x00000008
.L_21:


//--------------------- .nv.callgraph             --------------------------
	.section	.nv.callgraph,"",@"SHT_CUDA_CALLGRAPH"
	.align	4
	.sectionentsize	8
	.align		4
        /*0000*/ 	.word	0x00000000
	.align		4
        /*0004*/ 	.word	0xffffffff
	.align		4
        /*0008*/ 	.word	0x00000000
	.align		4
        /*000c*/ 	.word	0xfffffffe
	.align		4
        /*0010*/ 	.word	0x00000000
	.align		4
        /*0014*/ 	.word	0xfffffffd
	.align		4
        /*0018*/ 	.word	0x00000000
	.align		4
        /*001c*/ 	.word	0xfffffffc


//--------------------- .text._Z22parallel_jacobi_kernelPdS_P4Pairi --------------------------
	.section	.text._Z22parallel_jacobi_kernelPdS_P4Pairi,"ax",@progbits
	.align	128
        .global         _Z22parallel_jacobi_kernelPdS_P4Pairi
        .type           _Z22parallel_jacobi_kernelPdS_P4Pairi,@function
        .size           _Z22parallel_jacobi_kernelPdS_P4Pairi,(.L_x_1 - _Z22parallel_jacobi_kernelPdS_P4Pairi)
        .other          _Z22parallel_jacobi_kernelPdS_P4Pairi,@"STO_CUDA_ENTRY STV_DEFAULT"
_Z22parallel_jacobi_kernelPdS_P4Pairi:
.text._Z22parallel_jacobi_kernelPdS_P4Pairi:
[----:B------:R-:W-:Y:S08]  /*0000*/  LDC R1, c[0x0][0x37c] ;  /* 0x0000df00ff017b82 */ /* 0x000ff00000000800 */
[----:B------:R-:W-:Y:S08]  /*0010*/  BAR.SYNC.DEFER_BLOCKING 0x0 ;  /* 0x0000000000007b1d */ /* 0x000ff00000010000 */
[----:B------:R-:W-:Y:S08]  /*0020*/  BAR.SYNC.DEFER_BLOCKING 0x0 ;  /* 0x0000000000007b1d */ /* 0x000ff00000010000 */
[----:B------:R-:W-:Y:S08]  /*0030*/  BAR.SYNC.DEFER_BLOCKING 0x0 ;  /* 0x0000000000007b1d */ /* 0x000ff00000010000 */
[----:B------:R-:W-:Y:S08]  /*0040*/  BAR.SYNC.DEFER_BLOCKING 0x0 ;  /* 0x0000000000007b1d */ /* 0x000ff00000010000 */
[----:B------:R-:W-:Y:S06]  /*0050*/  BAR.SYNC.DEFER_BLOCKING 0x0 ;  /* 0x0000000000007b1d */ /* 0x000fec0000010000 */
[----:B------:R-:W-:Y:S05]  /*0060*/  EXIT ;  /* 0x000000000000794d */ /* 0x000fea0003800000 */
.L_x_0:
[----:B------:R-:W-:-:S00]  /*0070*/  BRA `(.L_x_0) ;  /* 0xfffffffc00fc7947 */ /* 0x000fc0000383ffff */
[----:B------:R-:W-:-:S00]  /*0080*/  NOP ;  /* 0x0000000000007918 */ /* 0x000fc00000000000 */
[----:B------:R-:W-:-:S00]  /*0090*/  NOP ;  /* 0x0000000000007918 */ /* 0x000fc00000000000 */
[----:B------:R-:W-:-:S00]  /*00a0*/  NOP ;  /* 0x0000000000007918 */ /* 0x000fc00000000000 */
[----:B------:R-:W-:-:S00]  /*00b0*/  NOP ;  /* 0x0000000000007918 */ /* 0x000fc00000000000 */
[----:B------:R-:W-:-:S00]  /*00c0*/  NOP ;  /* 0x0000000000007918 */ /* 0x000fc00000000000 */
[----:B------:R-:W-:-:S00]  /*00d0*/  NOP ;  /* 0x0000000000007918 */ /* 0x000fc00000000000 */
[----:B------:R-:W-:-:S00]  /*00e0*/  NOP ;  /* 0x0000000000007918 */ /* 0x000fc00000000000 */
[----:B------:R-:W-:-:S00]  /*00f0*/  NOP ;  /* 0x0000000000007918 */ /* 0x000fc00000000000 */
.L_x_1:


//--------------------- .nv.shared.reserved.0     --------------------------
	.section	.nv.shared.reserved.0,"aw",@nobits
	.weak		__nv_reservedSMEM_offset_0_alias
	.size		__nv_reservedSMEM_offset_0_alias, 0, 64
	.other		__nv_reservedSMEM_offset_0_alias,@"STO_CUDA_RESERVED_SHARED STV_DEFAULT"
__nv_reservedSMEM_offset_0_alias:
	.zero		0
	.zero		64


//--------------------- .nv.constant0._Z22parallel_jacobi_kernelPdS_P4Pairi --------------------------
	.section	.nv.constant0._Z22parallel_jacobi_kernelPdS_P4Pairi,"a",@progbits
	.sectionflags	@""
	.align	4
.nv.constant0._Z22parallel_jacobi_kernelPdS_P4Pairi:
	.zero		924


//--------------------- SYMBOLS --------------------------

	.type		.nv.reservedSmem.offset0,@object
	.size		.nv.reservedSmem.offset0,0x4
